	.headerflags	@"EF_CUDA_TEXMODE_UNIFIED EF_CUDA_64BIT_ADDRESS EF_CUDA_ACCELERATORS EF_CUDA_SM90 EF_CUDA_VIRTUAL_SM(EF_CUDA_SM90)"
	.elftype	@"ET_EXEC"


//--------------------- .nv.info                  --------------------------
	.section	.nv.info,"",@"SHT_CUDA_INFO"
	.align	4


	//----- nvinfo : EIATTR_REGCOUNT
	.align		4
        /*0000*/ 	.byte	0x04, 0x2f
        /*0002*/ 	.short	(.L_3 - .L_2)
	.align		4
.L_2:
        /*0004*/ 	.word	index@(triton_poi_fused_clone_17)
        /*0008*/ 	.word	0x00000038


	//----- nvinfo : EIATTR_MIN_STACK_SIZE
	.align		4
.L_3:
        /*000c*/ 	.byte	0x04, 0x12
        /*000e*/ 	.short	(.L_5 - .L_4)
	.align		4
.L_4:
        /*0010*/ 	.word	index@(triton_poi_fused_clone_17)
        /*0014*/ 	.word	0x00000000


	//----- nvinfo : EIATTR_FRAME_SIZE
	.align		4
.L_5:
        /*0018*/ 	.byte	0x04, 0x11
        /*001a*/ 	.short	(.L_7 - .L_6)
	.align		4
.L_6:
        /*001c*/ 	.word	index@(triton_poi_fused_clone_17)
        /*0020*/ 	.word	0x00000000


	//----- nvinfo : EIATTR_MIN_STACK_SIZE
	.align		4
.L_7:
        /*0024*/ 	.byte	0x04, 0x12
        /*0026*/ 	.short	(.L_9 - .L_8)
	.align		4
.L_8:
        /*0028*/ 	.word	index@(triton_poi_fused_clone_17)
        /*002c*/ 	.word	0x00000000
.L_9:


//--------------------- .nv.info.triton_poi_fused_clone_17 --------------------------
	.section	.nv.info.triton_poi_fused_clone_17,"",@"SHT_CUDA_INFO"
	.sectionflags	@""
	.align	4


	//----- nvinfo : EIATTR_CUDA_API_VERSION
	.align		4
        /*0000*/ 	.byte	0x04, 0x37
        /*0002*/ 	.short	(.L_11 - .L_10)
.L_10:
        /*0004*/ 	.word	0x0000007c


	//----- nvinfo : EIATTR_KPARAM_INFO
	.align		4
.L_11:
        /*0008*/ 	.byte	0x04, 0x17
        /*000a*/ 	.short	(.L_13 - .L_12)
.L_12:
        /*000c*/ 	.word	0x00000000
        /*0010*/ 	.short	0x0006
        /*0012*/ 	.short	0x0030
        /*0014*/ 	.byte	0x00, 0xf0, 0x11, 0x00


	//----- nvinfo : EIATTR_KPARAM_INFO
	.align		4
.L_13:
        /*0018*/ 	.byte	0x04, 0x17
        /*001a*/ 	.short	(.L_15 - .L_14)
.L_14:
        /*001c*/ 	.word	0x00000000
        /*0020*/ 	.short	0x0005
        /*0022*/ 	.short	0x0028
        /*0024*/ 	.byte	0x00, 0xf4, 0x21, 0x00


	//----- nvinfo : EIATTR_KPARAM_INFO
	.align		4
.L_15:
        /*0028*/ 	.byte	0x04, 0x17
        /*002a*/ 	.short	(.L_17 - .L_16)
.L_16:
        /*002c*/ 	.word	0x00000000
        /*0030*/ 	.short	0x0004
        /*0032*/ 	.short	0x0020
        /*0034*/ 	.byte	0x00, 0xf4, 0x21, 0x00


	//----- nvinfo : EIATTR_KPARAM_INFO
	.align		4
.L_17:
        /*0038*/ 	.byte	0x04, 0x17
        /*003a*/ 	.short	(.L_19 - .L_18)
.L_18:
        /*003c*/ 	.word	0x00000000
        /*0040*/ 	.short	0x0003
        /*0042*/ 	.short	0x0018
        /*0044*/ 	.byte	0x00, 0xf4, 0x21, 0x00


	//----- nvinfo : EIATTR_KPARAM_INFO
	.align		4
.L_19:
        /*0048*/ 	.byte	0x04, 0x17
        /*004a*/ 	.short	(.L_21 - .L_20)
.L_20:
        /*004c*/ 	.word	0x00000000
        /*0050*/ 	.short	0x0002
        /*0052*/ 	.short	0x0010
        /*0054*/ 	.byte	0x00, 0xf4, 0x21, 0x00


	//----- nvinfo : EIATTR_KPARAM_INFO
	.align		4
.L_21:
        /*0058*/ 	.byte	0x04, 0x17
        /*005a*/ 	.short	(.L_23 - .L_22)
.L_22:
        /*005c*/ 	.word	0x00000000
        /*0060*/ 	.short	0x0001
        /*0062*/ 	.short	0x0008
        /*0064*/ 	.byte	0x00, 0xf4, 0x21, 0x00


	//----- nvinfo : EIATTR_KPARAM_INFO
	.align		4
.L_23:
        /*0068*/ 	.byte	0x04, 0x17
        /*006a*/ 	.short	(.L_25 - .L_24)
.L_24:
        /*006c*/ 	.word	0x00000000
        /*0070*/ 	.short	0x0000
        /*0072*/ 	.short	0x0000
        /*0074*/ 	.byte	0x00, 0xf4, 0x21, 0x00


	//----- nvinfo : EIATTR_SPARSE_MMA_MASK
	.align		4
.L_25:
        /*0078*/ 	.byte	0x03, 0x50
        /*007a*/ 	.short	0x0000


	//----- nvinfo : EIATTR_MAXREG_COUNT
	.align		4
        /*007c*/ 	.byte	0x03, 0x1b
        /*007e*/ 	.short	0x00ff


	//----- nvinfo : EIATTR_EXIT_INSTR_OFFSETS
	.align		4
        /*0080*/ 	.byte	0x04, 0x1c
        /*0082*/ 	.short	(.L_27 - .L_26)


	//   ....[0]....
.L_26:
        /*0084*/ 	.word	0x000018e0


	//   ....[1]....
        /*0088*/ 	.word	0x00001900


	//----- nvinfo : EIATTR_REQNTID
	.align		4
.L_27:
        /*008c*/ 	.byte	0x04, 0x10
        /*008e*/ 	.short	(.L_29 - .L_28)
.L_28:
        /*0090*/ 	.word	0x00000080
        /*0094*/ 	.word	0x00000001
        /*0098*/ 	.word	0x00000001


	//----- nvinfo : EIATTR_CBANK_PARAM_SIZE
	.align		4
.L_29:
        /*009c*/ 	.byte	0x03, 0x19
        /*009e*/ 	.short	0x0034


	//----- nvinfo : EIATTR_PARAM_CBANK
	.align		4
        /*00a0*/ 	.byte	0x04, 0x0a
        /*00a2*/ 	.short	(.L_31 - .L_30)
	.align		4
.L_30:
        /*00a4*/ 	.word	index@(.nv.constant0.triton_poi_fused_clone_17)
        /*00a8*/ 	.short	0x0210
        /*00aa*/ 	.short	0x0034


	//----- nvinfo : EIATTR_SW_WAR
	.align		4
.L_31:
        /*00ac*/ 	.byte	0x04, 0x36
        /*00ae*/ 	.short	(.L_33 - .L_32)
.L_32:
        /*00b0*/ 	.word	0x00000008
.L_33:


//--------------------- .nv.callgraph             --------------------------
	.section	.nv.callgraph,"",@"SHT_CUDA_CALLGRAPH"
	.align	4
	.sectionentsize	8
	.align		4
        /*0000*/ 	.word	0x00000000
	.align		4
        /*0004*/ 	.word	0xffffffff
	.align		4
        /*0008*/ 	.word	0x00000000
	.align		4
        /*000c*/ 	.word	0xfffffffe
	.align		4
        /*0010*/ 	.word	0x00000000
	.align		4
        /*0014*/ 	.word	0xfffffffd
	.align		4
        /*0018*/ 	.word	0x00000000
	.align		4
        /*001c*/ 	.word	0xfffffffc


//--------------------- .nv.constant4             --------------------------
	.section	.nv.constant4,"a",@progbits
	.align	8
	.align		8
.nv.constant4:
        /*0000*/ 	.dword	_$_str
	.align		8
        /*0008*/ 	.dword	_$_str_$_2


//--------------------- .text.triton_poi_fused_clone_17 --------------------------
	.section	.text.triton_poi_fused_clone_17,"ax",@progbits
	.align	128
        .global         triton_poi_fused_clone_17
        .type           triton_poi_fused_clone_17,@function
        .size           triton_poi_fused_clone_17,(.L_x_1 - triton_poi_fused_clone_17)
        .other          triton_poi_fused_clone_17,@"STO_CUDA_ENTRY STV_DEFAULT"
triton_poi_fused_clone_17:
.text.triton_poi_fused_clone_17:
[----:B------:R-:W0:Y:S01]  /*0000*/  LDC R1, c[0x0][0x28] ;  /* 0x00000a00ff017b82 */ /* 0x000e220000000800 */
[----:B------:R-:W1:Y:S01]  /*0010*/  S2R R0, SR_TID.X ;  /* 0x0000000000007919 */ /* 0x000e620000002100 */
[----:B------:R-:W-:Y:S01]  /*0020*/  HFMA2.MMA R46, -RZ, RZ, 0, 0 ;  /* 0x00000000ff2e7435 */ /* 0x000fe200000001ff */
[----:B------:R-:W-:Y:S01]  /*0030*/  ULDC.64 UR4, c[0x0][0x208] ;  /* 0x0000820000047ab9 */ /* 0x000fe20000000a00 */
[----:B------:R-:W2:Y:S01]  /*0040*/  S2R R3, SR_CTAID.X ;  /* 0x0000000000037919 */ /* 0x000ea20000002500 */
[----:B-1----:R-:W-:-:S04]  /*0050*/  SHF.L.U32 R0, R0, 0x2, RZ ;  /* 0x0000000200007819 */ /* 0x002fc800000006ff */
[----:B------:R-:W-:-:S04]  /*0060*/  LOP3.LUT R0, R0, 0x1fc, RZ, 0xc0, !PT ;  /* 0x000001fc00007812 */ /* 0x000fc800078ec0ff */
[----:B--2---:R-:W-:-:S04]  /*0070*/  LEA R10, R3, R0, 0xa ;  /* 0x00000000030a7211 */ /* 0x004fc800078e50ff */
[----:B------:R-:W-:Y:S01]  /*0080*/  IADD3 R12, R10, 0x1, RZ ;  /* 0x000000010a0c7810 */ /* 0x000fe20007ffe0ff */
[C---:B------:R-:W-:Y:S01]  /*0090*/  IMAD.HI R11, R10.reuse, 0x38e38e39, RZ ;  /* 0x38e38e390a0b7827 */ /* 0x040fe200078e02ff */
[----:B------:R-:W-:Y:S02]  /*00a0*/  IADD3 R17, R10, 0x2, RZ ;  /* 0x000000020a117810 */ /* 0x000fe40007ffe0ff */
[----:B------:R-:W-:Y:S01]  /*00b0*/  IADD3 R14, R10, 0x3, RZ ;  /* 0x000000030a0e7810 */ /* 0x000fe20007ffe0ff */
[----:B------:R-:W-:Y:S01]  /*00c0*/  IMAD.HI R35, R10, 0x1948b0fd, RZ ;  /* 0x1948b0fd0a237827 */ /* 0x000fe200078e02ff */
[----:B------:R-:W-:Y:S02]  /*00d0*/  SHF.R.S32.HI R0, RZ, 0x1, R11 ;  /* 0x00000001ff007819 */ /* 0x000fe4000001140b */
[----:B------:R-:W-:Y:S01]  /*00e0*/  IADD3 R6, R10, 0x201, RZ ;  /* 0x000002010a067810 */ /* 0x000fe20007ffe0ff */
[----:B------:R-:W-:Y:S01]  /*00f0*/  IMAD.HI R29, R12, 0x38e38e39, RZ ;  /* 0x38e38e390c1d7827 */ /* 0x000fe200078e02ff */
[----:B------:R-:W-:-:S02]  /*0100*/  SHF.R.U32.HI R2, RZ, 0x1f, R35 ;  /* 0x0000001fff027819 */ /* 0x000fc40000011623 */
[----:B------:R-:W-:Y:S01]  /*0110*/  LEA.HI R11, R11, R0, RZ, 0x1 ;  /* 0x000000000b0b7211 */ /* 0x000fe200078f08ff */
[----:B------:R-:W-:Y:S01]  /*0120*/  IMAD.HI R53, R12, 0x1948b0fd, RZ ;  /* 0x1948b0fd0c357827 */ /* 0x000fe200078e02ff */
[----:B------:R-:W-:Y:S02]  /*0130*/  LEA.HI.SX32 R35, R35, R2, 0x1d ;  /* 0x0000000223237211 */ /* 0x000fe400078feaff */
[----:B------:R-:W-:Y:S01]  /*0140*/  SHF.R.S32.HI R0, RZ, 0x1, R29 ;  /* 0x00000001ff007819 */ /* 0x000fe2000001141d */
[----:B------:R-:W-:Y:S01]  /*0150*/  IMAD.HI R51, R17, 0x1948b0fd, RZ ;  /* 0x1948b0fd11337827 */ /* 0x000fe200078e02ff */
[----:B------:R-:W-:Y:S02]  /*0160*/  SHF.R.U32.HI R2, RZ, 0x1f, R53 ;  /* 0x0000001fff027819 */ /* 0x000fe40000011635 */
[----:B------:R-:W-:Y:S01]  /*0170*/  LEA.HI R29, R29, R0, RZ, 0x1 ;  /* 0x000000001d1d7211 */ /* 0x000fe200078f08ff */
[----:B------:R-:W-:Y:S01]  /*0180*/  IMAD.HI R18, R17, 0x38e38e39, RZ ;  /* 0x38e38e3911127827 */ /* 0x000fe200078e02ff */
[----:B------:R-:W-:-:S02]  /*0190*/  LEA.HI.SX32 R53, R53, R2, 0x1d ;  /* 0x0000000235357211 */ /* 0x000fc400078feaff */
[----:B------:R-:W-:Y:S01]  /*01a0*/  IADD3 R2, R10, 0x200, RZ ;  /* 0x000002000a027810 */ /* 0x000fe20007ffe0ff */
[----:B------:R-:W-:Y:S01]  /*01b0*/  IMAD.HI R19, R14, 0x38e38e39, RZ ;  /* 0x38e38e390e137827 */ /* 0x000fe200078e02ff */
[----:B------:R-:W-:Y:S02]  /*01c0*/  SHF.R.U32.HI R0, RZ, 0x1f, R51 ;  /* 0x0000001fff007819 */ /* 0x000fe40000011633 */
[----:B------:R-:W-:Y:S01]  /*01d0*/  SHF.R.S32.HI R3, RZ, 0x1, R18 ;  /* 0x00000001ff037819 */ /* 0x000fe20000011412 */
[C---:B------:R-:W-:Y:S01]  /*01e0*/  IMAD.HI R15, R2.reuse, 0x38e38e39, RZ ;  /* 0x38e38e39020f7827 */ /* 0x040fe200078e02ff */
[----:B------:R-:W-:Y:S02]  /*01f0*/  LEA.HI.SX32 R51, R51, R0, 0x1d ;  /* 0x0000000033337211 */ /* 0x000fe400078feaff */
[----:B------:R-:W-:Y:S01]  /*0200*/  SHF.R.S32.HI R0, RZ, 0x1, R19 ;  /* 0x00000001ff007819 */ /* 0x000fe20000011413 */
[----:B------:R-:W-:Y:S01]  /*0210*/  IMAD.HI R8, R2, 0x1948b0fd, RZ ;  /* 0x1948b0fd02087827 */ /* 0x000fe200078e02ff */
[----:B------:R-:W-:-:S02]  /*0220*/  LEA.HI R18, R18, R3, RZ, 0x1 ;  /* 0x0000000312127211 */ /* 0x000fc400078f08ff */
[----:B------:R-:W-:Y:S01]  /*0230*/  LEA.HI R19, R19, R0, RZ, 0x1 ;  /* 0x0000000013137211 */ /* 0x000fe200078f08ff */
[----:B------:R-:W-:Y:S01]  /*0240*/  IMAD.HI R49, R14, 0x1948b0fd, RZ ;  /* 0x1948b0fd0e317827 */ /* 0x000fe200078e02ff */
[----:B------:R-:W-:Y:S02]  /*0250*/  SHF.R.S32.HI R0, RZ, 0x1, R15 ;  /* 0x00000001ff007819 */ /* 0x000fe4000001140f */
[----:B------:R-:W-:Y:S01]  /*0260*/  SHF.R.U32.HI R3, RZ, 0x1f, R8 ;  /* 0x0000001fff037819 */ /* 0x000fe20000011608 */
[----:B------:R-:W-:Y:S01]  /*0270*/  IMAD.HI R9, R6, 0x38e38e39, RZ ;  /* 0x38e38e3906097827 */ /* 0x000fe200078e02ff */
[----:B------:R-:W-:Y:S02]  /*0280*/  SHF.R.U32.HI R4, RZ, 0x1f, R49 ;  /* 0x0000001fff047819 */ /* 0x000fe40000011631 */
[----:B------:R-:W-:Y:S01]  /*0290*/  IADD3 R7, R10, 0x202, RZ ;  /* 0x000002020a077810 */ /* 0x000fe20007ffe0ff */
[----:B------:R-:W-:Y:S01]  /*02a0*/  IMAD.HI R24, R29, 0x38e38e39, RZ ;  /* 0x38e38e391d187827 */ /* 0x000fe200078e02ff */
[----:B------:R-:W-:-:S02]  /*02b0*/  LEA.HI R15, R15, R0, RZ, 0x1 ;  /* 0x000000000f0f7211 */ /* 0x000fc400078f08ff */
[----:B------:R-:W-:Y:S01]  /*02c0*/  LEA.HI.SX32 R8, R8, R3, 0x1d ;  /* 0x0000000308087211 */ /* 0x000fe200078feaff */
[----:B------:R-:W-:Y:S01]  /*02d0*/  IMAD.HI R3, R6, 0x1948b0fd, RZ ;  /* 0x1948b0fd06037827 */ /* 0x000fe200078e02ff */
[----:B------:R-:W-:Y:S02]  /*02e0*/  LEA.HI.SX32 R49, R49, R4, 0x1d ;  /* 0x0000000431317211 */ /* 0x000fe400078feaff */
[----:B------:R-:W-:Y:S01]  /*02f0*/  SHF.R.S32.HI R0, RZ, 0x1, R9 ;  /* 0x00000001ff007819 */ /* 0x000fe20000011409 */
[----:B------:R-:W-:Y:S01]  /*0300*/  IMAD.HI R4, R7, 0x38e38e39, RZ ;  /* 0x38e38e3907047827 */ /* 0x000fe200078e02ff */
[----:B------:R-:W-:Y:S02]  /*0310*/  IADD3 R5, R10, 0x203, RZ ;  /* 0x000002030a057810 */ /* 0x000fe40007ffe0ff */
[----:B------:R-:W-:Y:S01]  /*0320*/  LEA.HI R9, R9, R0, RZ, 0x1 ;  /* 0x0000000009097211 */ /* 0x000fe200078f08ff */
[----:B------:R-:W-:Y:S01]  /*0330*/  IMAD.HI R20, R7, 0x1948b0fd, RZ ;  /* 0x1948b0fd07147827 */ /* 0x000fe200078e02ff */
[----:B------:R-:W-:-:S02]  /*0340*/  SHF.R.U32.HI R0, RZ, 0x1f, R3 ;  /* 0x0000001fff007819 */ /* 0x000fc40000011603 */
[----:B------:R-:W-:Y:S01]  /*0350*/  SHF.R.S32.HI R13, RZ, 0x1, R4 ;  /* 0x00000001ff0d7819 */ /* 0x000fe20000011404 */
[----:B------:R-:W-:Y:S01]  /*0360*/  IMAD.HI R16, R5, 0x38e38e39, RZ ;  /* 0x38e38e3905107827 */ /* 0x000fe200078e02ff */
[----:B------:R-:W-:Y:S02]  /*0370*/  SHF.R.U32.HI R21, RZ, 0x1f, R20 ;  /* 0x0000001fff157819 */ /* 0x000fe40000011614 */
[----:B------:R-:W-:Y:S01]  /*0380*/  LEA.HI.SX32 R3, R3, R0, 0x1d ;  /* 0x0000000003037211 */ /* 0x000fe200078feaff */
[----:B------:R-:W-:Y:S01]  /*0390*/  IMAD.HI R47, R5, 0x1948b0fd, RZ ;  /* 0x1948b0fd052f7827 */ /* 0x000fe200078e02ff */
[----:B------:R-:W-:Y:S02]  /*03a0*/  LEA.HI R4, R4, R13, RZ, 0x1 ;  /* 0x0000000d04047211 */ /* 0x000fe400078f08ff */
[----:B------:R-:W-:Y:S01]  /*03b0*/  LEA.HI.SX32 R0, R20, R21, 0x1d ;  /* 0x0000001514007211 */ /* 0x000fe200078feaff */
[----:B------:R-:W-:Y:S01]  /*03c0*/  IMAD.HI R20, R11, 0x38e38e39, RZ ;  /* 0x38e38e390b147827 */ /* 0x000fe200078e02ff */
[----:B------:R-:W-:-:S02]  /*03d0*/  SHF.R.S32.HI R13, RZ, 0x1, R16 ;  /* 0x00000001ff0d7819 */ /* 0x000fc40000011410 */
[----:B------:R-:W-:Y:S01]  /*03e0*/  SHF.R.U32.HI R22, RZ, 0x1f, R47 ;  /* 0x0000001fff167819 */ /* 0x000fe2000001162f */
[----:B------:R-:W-:Y:S01]  /*03f0*/  IMAD.HI R27, R18, 0x38e38e39, RZ ;  /* 0x38e38e39121b7827 */ /* 0x000fe200078e02ff */
[----:B------:R-:W-:Y:S02]  /*0400*/  LEA.HI R16, R16, R13, RZ, 0x1 ;  /* 0x0000000d10107211 */ /* 0x000fe400078f08ff */
[----:B------:R-:W-:Y:S01]  /*0410*/  SHF.R.S32.HI R13, RZ, 0x1, R20 ;  /* 0x00000001ff0d7819 */ /* 0x000fe20000011414 */
[----:B------:R-:W-:Y:S01]  /*0420*/  IMAD R12, R29, -0x9, R12 ;  /* 0xfffffff71d0c7824 */ /* 0x000fe200078e020c */
[----:B------:R-:W-:Y:S01]  /*0430*/  SHF.R.S32.HI R32, RZ, 0x1f, R53 ;  /* 0x0000001fff207819 */ /* 0x000fe20000011435 */
[----:B------:R-:W-:Y:S01]  /*0440*/  IMAD.HI R23, R4, 0x38e38e39, RZ ;  /* 0x38e38e3904177827 */ /* 0x000fe200078e02ff */
[----:B------:R-:W-:Y:S02]  /*0450*/  LEA.HI.SX32 R47, R47, R22, 0x1d ;  /* 0x000000162f2f7211 */ /* 0x000fe400078feaff */
[----:B------:R-:W-:Y:S01]  /*0460*/  SHF.R.S32.HI R21, RZ, 0x1, R24 ;  /* 0x00000001ff157819 */ /* 0x000fe20000011418 */
[----:B------:R-:W-:Y:S01]  /*0470*/  IMAD R12, R53, 0x79, R12 ;  /* 0x00000079350c7824 */ /* 0x000fe200078e020c */
[----:B------:R-:W-:Y:S01]  /*0480*/  LEA.HI R22, R20, R13, RZ, 0x1 ;  /* 0x0000000d14167211 */ /* 0x000fe200078f08ff */
[----:B------:R-:W-:Y:S01]  /*0490*/  IMAD R20, R11, -0x9, R10 ;  /* 0xfffffff70b147824 */ /* 0x000fe200078e020a */
[----:B------:R-:W-:Y:S01]  /*04a0*/  LEA.HI R32, R32, R53, RZ, 0x9 ;  /* 0x0000003520207211 */ /* 0x000fe200078f48ff */
[----:B------:R-:W-:Y:S01]  /*04b0*/  IMAD R6, R9, -0x9, R6 ;  /* 0xfffffff709067824 */ /* 0x000fe200078e0206 */
[----:B------:R-:W-:Y:S01]  /*04c0*/  SHF.R.S32.HI R28, RZ, 0x1f, R35 ;  /* 0x0000001fff1c7819 */ /* 0x000fe20000011423 */
[----:B------:R-:W-:Y:S01]  /*04d0*/  IMAD R25, R22, -0x9, R11 ;  /* 0xfffffff716197824 */ /* 0x000fe200078e020b */
[----:B------:R-:W-:Y:S01]  /*04e0*/  SHF.R.S32.HI R26, RZ, 0x1, R27 ;  /* 0x00000001ff1a7819 */ /* 0x000fe2000001141b */
[----:B------:R-:W-:Y:S01]  /*04f0*/  IMAD.HI R22, R15, 0x38e38e39, RZ ;  /* 0x38e38e390f167827 */ /* 0x000fe200078e02ff */
[----:B------:R-:W-:-:S02]  /*0500*/  LEA.HI R24, R24, R21, RZ, 0x1 ;  /* 0x0000001518187211 */ /* 0x000fc400078f08ff */
[----:B------:R-:W-:Y:S01]  /*0510*/  LOP3.LUT R32, R32, 0xfffffe00, RZ, 0xc0, !PT ;  /* 0xfffffe0020207812 */ /* 0x000fe200078ec0ff */
[----:B------:R-:W-:Y:S01]  /*0520*/  IMAD R21, R35, 0x79, R20 ;  /* 0x0000007923157824 */ /* 0x000fe200078e0214 */
[----:B------:R-:W-:Y:S01]  /*0530*/  LEA.HI R28, R28, R35, RZ, 0x9 ;  /* 0x000000231c1c7211 */ /* 0x000fe200078f48ff */
[----:B------:R-:W-:Y:S01]  /*0540*/  IMAD R29, R24, -0x9, R29 ;  /* 0xfffffff7181d7824 */ /* 0x000fe200078e021d */
[----:B------:R-:W-:Y:S01]  /*0550*/  LEA.HI R27, R27, R26, RZ, 0x1 ;  /* 0x0000001a1b1b7211 */ /* 0x000fe200078f08ff */
[----:B------:R-:W-:Y:S01]  /*0560*/  IMAD.HI R26, R19, 0x38e38e39, RZ ;  /* 0x38e38e39131a7827 */ /* 0x000fe200078e02ff */
[----:B------:R-:W-:Y:S02]  /*0570*/  LOP3.LUT R28, R28, 0xfffffe00, RZ, 0xc0, !PT ;  /* 0xfffffe001c1c7812 */ /* 0x000fe400078ec0ff */
[----:B------:R-:W-:Y:S01]  /*0580*/  SHF.R.S32.HI R13, RZ, 0x1, R22 ;  /* 0x00000001ff0d7819 */ /* 0x000fe20000011416 */
[----:B------:R-:W-:Y:S01]  /*0590*/  IMAD.IADD R53, R53, 0x1, -R32 ;  /* 0x0000000135357824 */ /* 0x000fe200078e0a20 */
[----:B------:R-:W-:Y:S01]  /*05a0*/  IADD3 R32, R21, 0xc, RZ ;  /* 0x0000000c15207810 */ /* 0x000fe20007ffe0ff */
[----:B------:R-:W-:Y:S01]  /*05b0*/  IMAD.HI R20, R9, 0x38e38e39, RZ ;  /* 0x38e38e3909147827 */ /* 0x000fe200078e02ff */
[----:B------:R-:W-:-:S02]  /*05c0*/  SHF.R.S32.HI R21, RZ, 0x1f, R8 ;  /* 0x0000001fff157819 */ /* 0x000fc40000011408 */
[----:B------:R-:W-:Y:S01]  /*05d0*/  IADD3 R35, R35, -R28, RZ ;  /* 0x8000001c23237210 */ /* 0x000fe20007ffe0ff */
[----:B------:R-:W-:Y:S01]  /*05e0*/  IMAD R24, R18, -0x9, R17 ;  /* 0xfffffff712187824 */ /* 0x000fe200078e0211 */
[----:B------:R-:W-:Y:S01]  /*05f0*/  SHF.R.S32.HI R11, RZ, 0x1, R26 ;  /* 0x00000001ff0b7819 */ /* 0x000fe2000001141a */
[----:B------:R-:W-:Y:S01]  /*0600*/  IMAD R27, R27, -0x9, R18 ;  /* 0xfffffff71b1b7824 */ /* 0x000fe200078e0212 */
[----:B------:R-:W-:Y:S01]  /*0610*/  SHF.R.S32.HI R28, RZ, 0x1, R23 ;  /* 0x00000001ff1c7819 */ /* 0x000fe20000011417 */
[----:B------:R-:W-:Y:S01]  /*0620*/  IMAD.HI R30, R16, 0x38e38e39, RZ ;  /* 0x38e38e39101e7827 */ /* 0x000fe200078e02ff */
[----:B------:R-:W-:Y:S02]  /*0630*/  LEA.HI R18, R21, R8, RZ, 0x9 ;  /* 0x0000000815127211 */ /* 0x000fe400078f48ff */
[----:B------:R-:W-:Y:S01]  /*0640*/  LEA.HI R22, R22, R13, RZ, 0x1 ;  /* 0x0000000d16167211 */ /* 0x000fe200078f08ff */
[----:B------:R-:W-:Y:S01]  /*0650*/  IMAD R21, R15, -0x9, R2 ;  /* 0xfffffff70f157824 */ /* 0x000fe200078e0202 */
[----:B------:R-:W-:Y:S01]  /*0660*/  LEA.HI R26, R26, R11, RZ, 0x1 ;  /* 0x0000000b1a1a7211 */ /* 0x000fe200078f08ff */
[----:B------:R-:W-:Y:S01]  /*0670*/  IMAD R17, R51, 0x79, R24 ;  /* 0x0000007933117824 */ /* 0x000fe200078e0218 */
[----:B------:R-:W-:Y:S01]  /*0680*/  LEA.HI R13, R23, R28, RZ, 0x1 ;  /* 0x0000001c170d7211 */ /* 0x000fe200078f08ff */
[----:B------:R-:W-:Y:S01]  /*0690*/  IMAD R21, R8, 0x79, R21 ;  /* 0x0000007908157824 */ /* 0x000fe200078e0215 */
[----:B------:R-:W-:Y:S01]  /*06a0*/  SHF.R.S32.HI R11, RZ, 0x1, R20 ;  /* 0x00000001ff0b7819 */ /* 0x000fe20000011414 */
[----:B------:R-:W-:Y:S01]  /*06b0*/  IMAD R22, R22, -0x9, R15 ;  /* 0xfffffff716167824 */ /* 0x000fe200078e020f */
[----:B------:R-:W-:Y:S01]  /*06c0*/  LOP3.LUT R23, R18, 0xfffffe00, RZ, 0xc0, !PT ;  /* 0xfffffe0012177812 */ /* 0x000fe200078ec0ff */
[----:B------:R-:W-:Y:S01]  /*06d0*/  IMAD R7, R4, -0x9, R7 ;  /* 0xfffffff704077824 */ /* 0x000fe200078e0207 */
[----:B------:R-:W-:Y:S01]  /*06e0*/  SHF.R.S32.HI R18, RZ, 0x1f, R3 ;  /* 0x0000001fff127819 */ /* 0x000fe20000011403 */
[----:B------:R-:W-:Y:S01]  /*06f0*/  IMAD R33, R13, -0x9, R4 ;  /* 0xfffffff70d217824 */ /* 0x000fe200078e0204 */
[----:B------:R-:W-:Y:S01]  /*0700*/  ISETP.GE.AND P0, PT, R2, 0x28800, PT ;  /* 0x000288000200780c */ /* 0x000fe20003f06270 */
[----:B------:R-:W-:Y:S01]  /*0710*/  VIADD R4, R17, 0xc ;  /* 0x0000000c11047836 */ /* 0x000fe20000000000 */
[----:B------:R-:W-:Y:S01]  /*0720*/  LEA.HI R20, R20, R11, RZ, 0x1 ;  /* 0x0000000b14147211 */ /* 0x000fe200078f08ff */
[----:B------:R-:W-:Y:S01]  /*0730*/  IMAD R14, R19, -0x9, R14 ;  /* 0xfffffff7130e7824 */ /* 0x000fe200078e020e */
[----:B------:R-:W-:Y:S01]  /*0740*/  IADD3 R2, R8, -R23, RZ ;  /* 0x8000001708027210 */ /* 0x000fe20007ffe0ff */
[----:B------:R-:W-:Y:S01]  /*0750*/  IMAD R27, R27, 0xb, R4 ;  /* 0x0000000b1b1b7824 */ /* 0x000fe200078e0204 */
[----:B------:R-:W-:Y:S01]  /*0760*/  LEA.HI R8, R18, R3, RZ, 0x9 ;  /* 0x0000000312087211 */ /* 0x000fe200078f48ff */
[----:B------:R-:W-:Y:S01]  /*0770*/  IMAD R18, R20, -0x9, R9 ;  /* 0xfffffff714127824 */ /* 0x000fe200078e0209 */
[----:B------:R-:W-:Y:S01]  /*0780*/  SHF.R.S32.HI R15, RZ, 0x1f, R0 ;  /* 0x0000001fff0f7819 */ /* 0x000fe20000011400 */
[----:B------:R-:W-:Y:S01]  /*0790*/  IMAD R14, R49, 0x79, R14 ;  /* 0x00000079310e7824 */ /* 0x000fe200078e020e */
[----:B------:R-:W-:Y:S01]  /*07a0*/  LOP3.LUT R20, R8, 0xfffffe00, RZ, 0xc0, !PT ;  /* 0xfffffe0008147812 */ /* 0x000fe200078ec0ff */
[----:B------:R-:W-:Y:S01]  /*07b0*/  IMAD R19, R26, -0x9, R19 ;  /* 0xfffffff71a137824 */ /* 0x000fe200078e0213 */
[----:B------:R-:W1:Y:S01]  /*07c0*/  LDC.64 R8, c[0x0][0x220] ;  /* 0x00008800ff087b82 */ /* 0x000e620000000a00 */
[----:B------:R-:W-:Y:S01]  /*07d0*/  ISETP.GE.AND P1, PT, R10, 0x28800, PT ;  /* 0x000288000a00780c */ /* 0x000fe20003f26270 */
[----:B------:R-:W-:Y:S01]  /*07e0*/  IMAD R13, R0, 0x79, R7 ;  /* 0x00000079000d7824 */ /* 0x000fe200078e0207 */
[----:B------:R-:W-:-:S02]  /*07f0*/  SHF.R.S32.HI R31, RZ, 0x1, R30 ;  /* 0x00000001ff1f7819 */ /* 0x000fc4000001141e */
[----:B------:R-:W-:Y:S02]  /*0800*/  CS2R R42, SRZ ;  /* 0x00000000002a7805 */ /* 0x000fe4000001ff00 */
[----:B------:R-:W-:Y:S01]  /*0810*/  LEA.HI R23, R15, R0, RZ, 0x9 ;  /* 0x000000000f177211 */ /* 0x000fe200078f48ff */
[----:B------:R-:W-:Y:S01]  /*0820*/  IMAD R15, R3, 0x79, R6 ;  /* 0x00000079030f7824 */ /* 0x000fe200078e0206 */
[----:B------:R-:W-:Y:S02]  /*0830*/  LEA.HI R11, R30, R31, RZ, 0x1 ;  /* 0x0000001f1e0b7211 */ /* 0x000fe400078f08ff */
[----:B------:R-:W-:Y:S02]  /*0840*/  CS2R R44, SRZ ;  /* 0x00000000002c7805 */ /* 0x000fe4000001ff00 */
[----:B------:R-:W-:Y:S01]  /*0850*/  IADD3 R3, R3, -R20, RZ ;  /* 0x8000001403037210 */ /* 0x000fe20007ffe0ff */
[----:B------:R-:W-:Y:S01]  /*0860*/  IMAD R20, R16, -0x9, R5 ;  /* 0xfffffff710147824 */ /* 0x000fe200078e0205 */
[----:B------:R-:W-:Y:S01]  /*0870*/  SHF.R.S32.HI R30, RZ, 0x1f, R49 ;  /* 0x0000001fff1e7819 */ /* 0x000fe20000011431 */
[----:B------:R-:W-:Y:S01]  /*0880*/  IMAD R16, R11, -0x9, R16 ;  /* 0xfffffff70b107824 */ /* 0x000fe200078e0210 */
[----:B------:R-:W-:Y:S01]  /*0890*/  SHF.R.S32.HI R28, RZ, 0x1f, R51 ;  /* 0x0000001fff1c7819 */ /* 0x000fe20000011433 */
[----:B------:R-:W-:Y:S01]  /*08a0*/  IMAD R20, R47, 0x79, R20 ;  /* 0x000000792f147824 */ /* 0x000fe200078e0214 */
[----:B------:R-:W-:Y:S01]  /*08b0*/  LEA.HI R30, R30, R49, RZ, 0x9 ;  /* 0x000000311e1e7211 */ /* 0x000fe200078f48ff */
[----:B------:R-:W-:Y:S01]  /*08c0*/  IMAD R25, R25, 0xb, R32 ;  /* 0x0000000b19197824 */ /* 0x000fe200078e0220 */
[----:B------:R-:W-:-:S02]  /*08d0*/  SHF.R.S32.HI R6, RZ, 0x1f, R47 ;  /* 0x0000001fff067819 */ /* 0x000fc4000001142f */
[----:B------:R-:W-:Y:S02]  /*08e0*/  LEA.HI R28, R28, R51, RZ, 0x9 ;  /* 0x000000331c1c7211 */ /* 0x000fe400078f48ff */
[----:B------:R-:W-:Y:S02]  /*08f0*/  LOP3.LUT R30, R30, 0xfffffe00, RZ, 0xc0, !PT ;  /* 0xfffffe001e1e7812 */ /* 0x000fe400078ec0ff */
[----:B------:R-:W-:Y:S01]  /*0900*/  LEA.HI R6, R6, R47, RZ, 0x9 ;  /* 0x0000002f06067211 */ /* 0x000fe200078f48ff */
[----:B-1----:R-:W-:Y:S01]  /*0910*/  IMAD.WIDE R4, R35, 0x4, R8 ;  /* 0x0000000423047825 */ /* 0x002fe200078e0208 */
[----:B------:R-:W-:Y:S02]  /*0920*/  LOP3.LUT R28, R28, 0xfffffe00, RZ, 0xc0, !PT ;  /* 0xfffffe001c1c7812 */ /* 0x000fe400078ec0ff */
[----:B------:R-:W-:Y:S02]  /*0930*/  IADD3 R14, R14, 0xc, RZ ;  /* 0x0000000c0e0e7810 */ /* 0x000fe40007ffe0ff */
[----:B------:R-:W2:Y:S01]  /*0940*/  @!P1 LDG.E.EL R46, desc[UR4][R4.64] ;  /* 0x00000004042e9981 */ /* 0x000ea2000c2e1900 */
[----:B------:R-:W-:-:S02]  /*0950*/  IADD3 R49, R49, -R30, RZ ;  /* 0x8000001e31317210 */ /* 0x000fc40007ffe0ff */
[----:B------:R-:W-:Y:S01]  /*0960*/  LOP3.LUT R23, R23, 0xfffffe00, RZ, 0xc0, !PT ;  /* 0xfffffe0017177812 */ /* 0x000fe200078ec0ff */
[----:B------:R-:W1:Y:S01]  /*0970*/  LDC.64 R30, c[0x0][0x210] ;  /* 0x00008400ff1e7b82 */ /* 0x000e620000000a00 */
[----:B------:R-:W-:Y:S01]  /*0980*/  LOP3.LUT R6, R6, 0xfffffe00, RZ, 0xc0, !PT ;  /* 0xfffffe0006067812 */ /* 0x000fe200078ec0ff */
[----:B------:R-:W-:Y:S01]  /*0990*/  IMAD R19, R19, 0xb, R14 ;  /* 0x0000000b13137824 */ /* 0x000fe200078e020e */
[----:B------:R-:W-:Y:S02]  /*09a0*/  IADD3 R21, R21, 0xc, RZ ;  /* 0x0000000c15157810 */ /* 0x000fe40007ffe0ff */
[----:B------:R-:W-:Y:S02]  /*09b0*/  IADD3 R12, R12, 0xc, RZ ;  /* 0x0000000c0c0c7810 */ /* 0x000fe40007ffe0ff */
[----:B------:R-:W-:Y:S02]  /*09c0*/  IADD3 R51, R51, -R28, RZ ;  /* 0x8000001c33337210 */ /* 0x000fe40007ffe0ff */
[----:B------:R-:W-:Y:S01]  /*09d0*/  IADD3 R0, R0, -R23, RZ ;  /* 0x8000001700007210 */ /* 0x000fe20007ffe0ff */
[----:B------:R-:W-:Y:S01]  /*09e0*/  IMAD R23, R22, 0xb, R21 ;  /* 0x0000000b16177824 */ /* 0x000fe200078e0215 */
[----:B------:R-:W-:Y:S01]  /*09f0*/  IADD3 R47, R47, -R6, RZ ;  /* 0x800000062f2f7210 */ /* 0x000fe20007ffe0ff */
[----:B------:R-:W-:Y:S01]  /*0a00*/  IMAD.WIDE R6, R53, 0x4, R8 ;  /* 0x0000000435067825 */ /* 0x000fe200078e0208 */
[----:B------:R-:W-:-:S02]  /*0a10*/  MOV R17, RZ ;  /* 0x000000ff00117202 */ /* 0x000fc40000000f00 */
[----:B------:R-:W-:Y:S01]  /*0a20*/  IADD3 R11, R15, 0xc, RZ ;  /* 0x0000000c0f0b7810 */ /* 0x000fe20007ffe0ff */
[----:B------:R-:W-:Y:S01]  /*0a30*/  IMAD.WIDE R14, R49, 0x4, R8 ;  /* 0x00000004310e7825 */ /* 0x000fe200078e0208 */
[----:B------:R-:W-:Y:S01]  /*0a40*/  IADD3 R22, R13, 0xc, RZ ;  /* 0x0000000c0d167810 */ /* 0x000fe20007ffe0ff */
[----:B------:R-:W3:Y:S02]  /*0a50*/  @!P1 LDG.E.EL R43, desc[UR4][R6.64] ;  /* 0x00000004062b9981 */ /* 0x000ee4000c2e1900 */
[----:B------:R-:W-:Y:S02]  /*0a60*/  IMAD R29, R29, 0xb, R12 ;  /* 0x0000000b1d1d7824 */ /* 0x000fe400078e020c */
[----:B------:R-:W-:Y:S01]  /*0a70*/  IMAD.WIDE R12, R51, 0x4, R8 ;  /* 0x00000004330c7825 */ /* 0x000fe200078e0208 */
[----:B------:R4:W5:Y:S04]  /*0a80*/  @!P1 LDG.E.EL R17, desc[UR4][R14.64] ;  /* 0x000000040e119981 */ /* 0x000968000c2e1900 */
[----:B------:R1:W5:Y:S01]  /*0a90*/  @!P1 LDG.E.EL R44, desc[UR4][R12.64] ;  /* 0x000000040c2c9981 */ /* 0x000362000c2e1900 */
[----:B------:R-:W-:Y:S01]  /*0aa0*/  IMAD R33, R33, 0xb, R22 ;  /* 0x0000000b21217824 */ /* 0x000fe200078e0216 */
[----:B------:R-:W-:Y:S01]  /*0ab0*/  HFMA2.MMA R22, -RZ, RZ, 0, 0 ;  /* 0x00000000ff167435 */ /* 0x000fe200000001ff */
[--C-:B------:R-:W-:Y:S01]  /*0ac0*/  IMAD.WIDE R36, R3, 0x4, R8.reuse ;  /* 0x0000000403247825 */ /* 0x100fe200078e0208 */
[----:B0---4-:R-:W0:Y:S03]  /*0ad0*/  LDC.64 R14, c[0x0][0x218] ;  /* 0x00008600ff0e7b82 */ /* 0x011e260000000a00 */
[----:B------:R-:W-:Y:S01]  /*0ae0*/  IMAD.MOV.U32 R38, RZ, RZ, RZ ;  /* 0x000000ffff267224 */ /* 0x000fe200078e00ff */
[----:B------:R-:W-:Y:S01]  /*0af0*/  MOV R21, RZ ;  /* 0x000000ff00157202 */ /* 0x000fe20000000f00 */
[----:B------:R-:W-:Y:S01]  /*0b00*/  IMAD.WIDE R4, R2, 0x4, R8 ;  /* 0x0000000402047825 */ /* 0x000fe200078e0208 */
[----:B------:R-:W-:-:S02]  /*0b10*/  CS2R R40, SRZ ;  /* 0x0000000000287805 */ /* 0x000fc4000001ff00 */
[----:B------:R4:W5:Y:S01]  /*0b20*/  @!P0 LDG.E.EL R22, desc[UR4][R36.64] ;  /* 0x0000000424168981 */ /* 0x000962000c2e1900 */
[----:B------:R-:W-:-:S03]  /*0b30*/  IMAD.WIDE R6, R0, 0x4, R8 ;  /* 0x0000000400067825 */ /* 0x000fc600078e0208 */
[----:B------:R-:W5:Y:S01]  /*0b40*/  @!P0 LDG.E.EL R38, desc[UR4][R4.64] ;  /* 0x0000000404268981 */ /* 0x000f62000c2e1900 */
[----:B-1----:R-:W-:Y:S01]  /*0b50*/  IMAD.WIDE R24, R25, 0x4, R30 ;  /* 0x0000000419187825 */ /* 0x002fe200078e021e */
[----:B------:R-:W-:Y:S02]  /*0b60*/  IADD3 R39, R20, 0xc, RZ ;  /* 0x0000000c14277810 */ /* 0x000fe40007ffe0ff */
[----:B------:R-:W5:Y:S01]  /*0b70*/  @!P0 LDG.E.EL R21, desc[UR4][R6.64] ;  /* 0x0000000406158981 */ /* 0x000f62000c2e1900 */
[----:B------:R-:W-:Y:S01]  /*0b80*/  CS2R R12, SRZ ;  /* 0x00000000000c7805 */ /* 0x000fe2000001ff00 */
[----:B------:R-:W-:Y:S02]  /*0b90*/  IMAD.WIDE R8, R47, 0x4, R8 ;  /* 0x000000042f087825 */ /* 0x000fe400078e0208 */
[----:B------:R1:W5:Y:S01]  /*0ba0*/  @!P1 LDG.E R40, desc[UR4][R24.64] ;  /* 0x0000000418289981 */ /* 0x000362000c1e1900 */
[----:B----4-:R-:W-:Y:S01]  /*0bb0*/  CS2R R36, SRZ ;  /* 0x0000000000247805 */ /* 0x010fe2000001ff00 */
[----:B------:R-:W-:Y:S01]  /*0bc0*/  IMAD R39, R16, 0xb, R39 ;  /* 0x0000000b10277824 */ /* 0x000fe200078e0227 */
[----:B------:R-:W-:Y:S01]  /*0bd0*/  HFMA2.MMA R16, -RZ, RZ, 0, 0 ;  /* 0x00000000ff107435 */ /* 0x000fe200000001ff */
[----:B------:R-:W-:Y:S01]  /*0be0*/  IMAD.WIDE R26, R27, 0x4, R30 ;  /* 0x000000041b1a7825 */ /* 0x000fe200078e021e */
[----:B------:R-:W4:Y:S03]  /*0bf0*/  @!P0 LDG.E.EL R13, desc[UR4][R8.64] ;  /* 0x00000004080d8981 */ /* 0x000f26000c2e1900 */
[----:B------:R-:W-:Y:S01]  /*0c00*/  IMAD R11, R18, 0xb, R11 ;  /* 0x0000000b120b7824 */ /* 0x000fe200078e020b */
[----:B------:R0:W4:Y:S01]  /*0c10*/  @!P1 LDG.E R36, desc[UR4][R26.64] ;  /* 0x000000041a249981 */ /* 0x000122000c1e1900 */
[----:B-1----:R-:W1:Y:S01]  /*0c20*/  LDC.64 R24, c[0x0][0x228] ;  /* 0x00008a00ff187b82 */ /* 0x002e620000000a00 */
[----:B------:R-:W-:-:S04]  /*0c30*/  IMAD.WIDE R18, R19, 0x4, R30 ;  /* 0x0000000413127825 */ /* 0x000fc800078e021e */
[----:B------:R-:W-:Y:S01]  /*0c40*/  IMAD.WIDE R4, R11, 0x4, R30 ;  /* 0x000000040b047825 */ /* 0x000fe200078e021e */
[----:B------:R-:W4:Y:S03]  /*0c50*/  @!P1 LDG.E R16, desc[UR4][R18.64] ;  /* 0x0000000412109981 */ /* 0x000f26000c1e1900 */
[----:B0-----:R-:W-:Y:S01]  /*0c60*/  IMAD.WIDE R26, R53, 0x4, R14 ;  /* 0x00000004351a7825 */ /* 0x001fe200078e020e */
[----:B------:R0:W4:Y:S03]  /*0c70*/  @!P0 LDG.E R37, desc[UR4][R4.64] ;  /* 0x0000000404258981 */ /* 0x000126000c1e1900 */
[--C-:B------:R-:W-:Y:S01]  /*0c80*/  IMAD.WIDE R28, R29, 0x4, R30.reuse ;  /* 0x000000041d1c7825 */ /* 0x100fe200078e021e */
[----:B------:R0:W4:Y:S03]  /*0c90*/  @!P1 LDG.E.EL R45, desc[UR4][R26.64] ;  /* 0x000000041a2d9981 */ /* 0x000126000c2e1900 */
[----:B------:R-:W-:-:S04]  /*0ca0*/  IMAD.WIDE R6, R23, 0x4, R30 ;  /* 0x0000000417067825 */ /* 0x000fc800078e021e */
[--C-:B------:R-:W-:Y:S01]  /*0cb0*/  IMAD.WIDE R32, R33, 0x4, R30.reuse ;  /* 0x0000000421207825 */ /* 0x100fe200078e021e */
[----:B0-----:R-:W-:Y:S02]  /*0cc0*/  CS2R R4, SRZ ;  /* 0x0000000000047805 */ /* 0x001fe4000001ff00 */
[----:B------:R-:W-:Y:S01]  /*0cd0*/  MOV R20, RZ ;  /* 0x000000ff00147202 */ /* 0x000fe20000000f00 */
[----:B------:R0:W4:Y:S01]  /*0ce0*/  @!P1 LDG.E R42, desc[UR4][R28.64] ;  /* 0x000000041c2a9981 */ /* 0x000122000c1e1900 */
[----:B------:R-:W-:Y:S01]  /*0cf0*/  IMAD.WIDE R30, R39, 0x4, R30 ;  /* 0x00000004271e7825 */ /* 0x000fe200078e021e */
[----:B------:R-:W-:-:S03]  /*0d00*/  MOV R39, RZ ;  /* 0x000000ff00277202 */ /* 0x000fc60000000f00 */
[----:B------:R-:W-:-:S04]  /*0d10*/  IMAD.WIDE R18, R51, 0x4, R14 ;  /* 0x0000000433127825 */ /* 0x000fc800078e020e */
[----:B------:R-:W-:Y:S01]  /*0d20*/  IMAD.WIDE R26, R0, 0x4, R14 ;  /* 0x00000004001a7825 */ /* 0x000fe200078e020e */
[----:B------:R-:W-:Y:S01]  /*0d30*/  HFMA2.MMA R23, -RZ, RZ, 0, 0 ;  /* 0x00000000ff177435 */ /* 0x000fe200000001ff */
[----:B------:R1:W4:Y:S01]  /*0d40*/  @!P1 LDG.E.EL R39, desc[UR4][R18.64] ;  /* 0x0000000412279981 */ /* 0x000322000c2e1900 */
[----:B------:R-:W-:-:S03]  /*0d50*/  CS2R R8, SRZ ;  /* 0x0000000000087805 */ /* 0x000fc6000001ff00 */
[----:B------:R1:W4:Y:S01]  /*0d60*/  @!P0 LDG.E.EL R5, desc[UR4][R26.64] ;  /* 0x000000041a058981 */ /* 0x000322000c2e1900 */
[----:B0-----:R-:W-:-:S03]  /*0d70*/  IMAD.WIDE R28, R35, 0x4, R14 ;  /* 0x00000004231c7825 */ /* 0x001fc600078e020e */
[----:B------:R0:W4:Y:S01]  /*0d80*/  @!P0 LDG.E R20, desc[UR4][R6.64] ;  /* 0x0000000406148981 */ /* 0x000122000c1e1900 */
[----:B-1----:R-:W-:Y:S01]  /*0d90*/  CS2R R18, SRZ ;  /* 0x0000000000127805 */ /* 0x002fe2000001ff00 */
[----:B------:R-:W-:Y:S02]  /*0da0*/  HFMA2.MMA R11, -RZ, RZ, 0, 0 ;  /* 0x00000000ff0b7435 */ /* 0x000fe400000001ff */
[----:B------:R1:W4:Y:S01]  /*0db0*/  @!P0 LDG.E R8, desc[UR4][R32.64] ;  /* 0x0000000420088981 */ /* 0x000322000c1e1900 */
[----:B------:R-:W-:-:S03]  /*0dc0*/  IMAD.WIDE R26, R35, 0x4, R24 ;  /* 0x00000004231a7825 */ /* 0x000fc600078e0218 */
[----:B------:R1:W4:Y:S01]  /*0dd0*/  @!P1 LDG.E.EL R23, desc[UR4][R28.64] ;  /* 0x000000041c179981 */ /* 0x000322000c2e1900 */
[----:B0-----:R-:W-:-:S03]  /*0de0*/  CS2R R6, SRZ ;  /* 0x0000000000067805 */ /* 0x001fc6000001ff00 */
[----:B------:R0:W4:Y:S01]  /*0df0*/  @!P1 LDG.E.EL R18, desc[UR4][R26.64] ;  /* 0x000000041a129981 */ /* 0x000122000c2e1900 */
[----:B-1----:R-:W-:-:S03]  /*0e00*/  IMAD.WIDE R32, R49, 0x4, R14 ;  /* 0x0000000431207825 */ /* 0x002fc600078e020e */
[----:B------:R1:W4:Y:S01]  /*0e10*/  @!P0 LDG.E R6, desc[UR4][R30.64] ;  /* 0x000000041e068981 */ /* 0x000322000c1e1900 */
[----:B------:R-:W-:-:S03]  /*0e20*/  IMAD.WIDE R28, R3, 0x4, R14 ;  /* 0x00000004031c7825 */ /* 0x000fc600078e020e */
[----:B------:R1:W4:Y:S01]  /*0e30*/  @!P1 LDG.E.EL R11, desc[UR4][R32.64] ;  /* 0x00000004200b9981 */ /* 0x000322000c2e1900 */
[----:B0-----:R-:W0:Y:S03]  /*0e40*/  LDC.64 R26, c[0x0][0x230] ;  /* 0x00008c00ff1a7b82 */ /* 0x001e260000000a00 */
[----:B------:R1:W4:Y:S02]  /*0e50*/  @!P0 LDG.E.EL R4, desc[UR4][R28.64] ;  /* 0x000000041c048981 */ /* 0x000324000c2e1900 */
[----:B-1----:R-:W-:-:S04]  /*0e60*/  IMAD.WIDE R30, R2, 0x4, R14 ;  /* 0x00000004021e7825 */ /* 0x002fc800078e020e */
[----:B------:R-:W-:Y:S01]  /*0e70*/  IMAD.WIDE R14, R47, 0x4, R14 ;  /* 0x000000042f0e7825 */ /* 0x000fe200078e020e */
[----:B------:R1:W4:Y:S04]  /*0e80*/  @!P0 LDG.E.EL R41, desc[UR4][R30.64] ;  /* 0x000000041e298981 */ /* 0x000328000c2e1900 */
[----:B------:R1:W4:Y:S01]  /*0e90*/  @!P0 LDG.E.EL R19, desc[UR4][R14.64] ;  /* 0x000000040e138981 */ /* 0x000322000c2e1900 */
[----:B------:R-:W-:-:S04]  /*0ea0*/  IMAD.WIDE R32, R53, 0x4, R24 ;  /* 0x0000000435207825 */ /* 0x000fc800078e0218 */
[----:B------:R-:W-:-:S04]  /*0eb0*/  IMAD.WIDE R28, R49, 0x4, R24 ;  /* 0x00000004311c7825 */ /* 0x000fc800078e0218 */
[----:B-1----:R-:W-:Y:S01]  /*0ec0*/  IMAD.WIDE R30, R51, 0x4, R24 ;  /* 0x00000004331e7825 */ /* 0x002fe200078e0218 */
[----:B------:R-:W-:Y:S01]  /*0ed0*/  CS2R R14, SRZ ;  /* 0x00000000000e7805 */ /* 0x000fe2000001ff00 */
[----:B------:R1:W4:Y:S01]  /*0ee0*/  @!P1 LDG.E.EL R12, desc[UR4][R28.64] ;  /* 0x000000041c0c9981 */ /* 0x000322000c2e1900 */
[----:B------:R-:W-:Y:S01]  /*0ef0*/  MOV R50, RZ ;  /* 0x000000ff00327202 */ /* 0x000fe20000000f00 */
[----:B------:R-:W-:-:S03]  /*0f00*/  HFMA2.MMA R52, -RZ, RZ, 0, 0 ;  /* 0x00000000ff347435 */ /* 0x000fc600000001ff */
[----:B------:R1:W4:Y:S04]  /*0f10*/  @!P1 LDG.E.EL R15, desc[UR4][R32.64] ;  /* 0x00000004200f9981 */ /* 0x000328000c2e1900 */
[----:B------:R0:W4:Y:S01]  /*0f20*/  @!P1 LDG.E.EL R14, desc[UR4][R30.64] ;  /* 0x000000041e0e9981 */ /* 0x000122000c2e1900 */
[----:B-1----:R-:W-:-:S04]  /*0f30*/  IMAD.WIDE R28, R2, 0x4, R24 ;  /* 0x00000004021c7825 */ /* 0x002fc800078e0218 */
[--C-:B------:R-:W-:Y:S01]  /*0f40*/  IMAD.WIDE R32, R0, 0x4, R24.reuse ;  /* 0x0000000400207825 */ /* 0x100fe200078e0218 */
[----:B------:R1:W4:Y:S03]  /*0f50*/  @!P0 LDG.E.EL R9, desc[UR4][R28.64] ;  /* 0x000000041c098981 */ /* 0x000326000c2e1900 */
[----:B0-----:R-:W-:-:S04]  /*0f60*/  IMAD.WIDE R30, R3, 0x4, R24 ;  /* 0x00000004031e7825 */ /* 0x001fc800078e0218 */
[----:B------:R-:W-:Y:S01]  /*0f70*/  IMAD.WIDE R24, R47, 0x4, R24 ;  /* 0x000000042f187825 */ /* 0x000fe200078e0218 */
[----:B------:R-:W4:Y:S03]  /*0f80*/  @!P0 LDG.E.EL R7, desc[UR4][R30.64] ;  /* 0x000000041e078981 */ /* 0x000f26000c2e1900 */
[----:B------:R-:W-:Y:S01]  /*0f90*/  IMAD.MOV.U32 R48, RZ, RZ, RZ ;  /* 0x000000ffff307224 */ /* 0x000fe200078e00ff */
[----:B------:R0:W4:Y:S01]  /*0fa0*/  @!P0 LDG.E.EL R50, desc[UR4][R24.64] ;  /* 0x0000000418328981 */ /* 0x000122000c2e1900 */
[----:B-1----:R-:W-:Y:S01]  /*0fb0*/  IMAD.WIDE R28, R53, 0x4, R26 ;  /* 0x00000004351c7825 */ /* 0x002fe200078e021a */
[----:B------:R-:W-:-:S03]  /*0fc0*/  MOV R53, RZ ;  /* 0x000000ff00357202 */ /* 0x000fc60000000f00 */
[--C-:B------:R-:W-:Y:S01]  /*0fd0*/  IMAD.WIDE R34, R35, 0x4, R26.reuse ;  /* 0x0000000423227825 */ /* 0x100fe200078e021a */
[----:B------:R1:W4:Y:S01]  /*0fe0*/  @!P0 LDG.E.EL R48, desc[UR4][R32.64] ;  /* 0x0000000420308981 */ /* 0x000322000c2e1900 */
[----:B0-----:R-:W-:Y:S02]  /*0ff0*/  CS2R R24, SRZ ;  /* 0x0000000000187805 */ /* 0x001fe4000001ff00 */
[--C-:B------:R-:W-:Y:S01]  /*1000*/  IMAD.WIDE R30, R51, 0x4, R26.reuse ;  /* 0x00000004331e7825 */ /* 0x100fe200078e021a */
[----:B------:R0:W4:Y:S03]  /*1010*/  @!P1 LDG.E.EL R52, desc[UR4][R28.64] ;  /* 0x000000041c349981 */ /* 0x000126000c2e1900 */
[----:B-1----:R-:W-:Y:S01]  /*1020*/  IMAD.WIDE R32, R49, 0x4, R26 ;  /* 0x0000000431207825 */ /* 0x002fe200078e021a */
[----:B------:R1:W4:Y:S01]  /*1030*/  @!P1 LDG.E.EL R25, desc[UR4][R34.64] ;  /* 0x0000000422199981 */ /* 0x000322000c2e1900 */
[----:B------:R-:W-:-:S03]  /*1040*/  HFMA2.MMA R49, -RZ, RZ, 0, 0 ;  /* 0x00000000ff317435 */ /* 0x000fc600000001ff */
[----:B------:R1:W4:Y:S01]  /*1050*/  @!P1 LDG.E.EL R53, desc[UR4][R30.64] ;  /* 0x000000041e359981 */ /* 0x000322000c2e1900 */
[----:B0-----:R-:W-:-:S03]  /*1060*/  IMAD.WIDE R28, R2, 0x4, R26 ;  /* 0x00000004021c7825 */ /* 0x001fc600078e021a */
[----:B------:R5:W4:Y:S01]  /*1070*/  @!P1 LDG.E.EL R24, desc[UR4][R32.64] ;  /* 0x0000000420189981 */ /* 0x000b22000c2e1900 */
[--C-:B------:R-:W-:Y:S01]  /*1080*/  IMAD.WIDE R2, R3, 0x4, R26.reuse ;  /* 0x0000000403027825 */ /* 0x100fe200078e021a */
[----:B------:R-:W-:Y:S02]  /*1090*/  MOV R51, RZ ;  /* 0x000000ff00337202 */ /* 0x000fe40000000f00 */
[----:B------:R0:W4:Y:S01]  /*10a0*/  @!P0 LDG.E.EL R49, desc[UR4][R28.64] ;  /* 0x000000041c318981 */ /* 0x000122000c2e1900 */
[----:B-1----:R-:W-:-:S04]  /*10b0*/  IMAD.WIDE R34, R0, 0x4, R26 ;  /* 0x0000000400227825 */ /* 0x002fc800078e021a */
[----:B------:R-:W-:Y:S01]  /*10c0*/  IMAD.WIDE R26, R47, 0x4, R26 ;  /* 0x000000042f1a7825 */ /* 0x000fe200078e021a */
[----:B------:R-:W-:Y:S01]  /*10d0*/  HFMA2.MMA R47, -RZ, RZ, 0, 0 ;  /* 0x00000000ff2f7435 */ /* 0x000fe200000001ff */
[----:B------:R-:W-:-:S03]  /*10e0*/  MOV R0, RZ ;  /* 0x000000ff00007202 */ /* 0x000fc60000000f00 */
[----:B------:R-:W4:Y:S04]  /*10f0*/  @!P0 LDG.E.EL R51, desc[UR4][R26.64] ;  /* 0x000000041a338981 */ /* 0x000f28000c2e1900 */
[----:B------:R1:W4:Y:S04]  /*1100*/  @!P0 LDG.E.EL R0, desc[UR4][R2.64] ;  /* 0x0000000402008981 */ /* 0x000328000c2e1900 */
[----:B------:R0:W4:Y:S01]  /*1110*/  @!P0 LDG.E.EL R47, desc[UR4][R34.64] ;  /* 0x00000004222f8981 */ /* 0x000122000c2e1900 */
[----:B--2---:R-:W-:-:S04]  /*1120*/  FADD R46, R46, 9.9999997473787516356e-06 ;  /* 0x3727c5ac2e2e7421 */ /* 0x004fc80000000000 */
[----:B------:R-:W2:Y:S02]  /*1130*/  MUFU.SQRT R31, R46 ;  /* 0x0000002e001f7308 */ /* 0x000ea40000002000 */
[----:B--2---:R-:W-:Y:S01]  /*1140*/  FSETP.GT.AND P2, PT, R31, 8.50705917302346158658e+37, PT ;  /* 0x7e8000001f00780b */ /* 0x004fe20003f44000 */
[----:B---3--:R-:W-:Y:S01]  /*1150*/  FADD R43, R43, 9.9999997473787516356e-06 ;  /* 0x3727c5ac2b2b7421 */ /* 0x008fe20000000000 */
[----:B-----5:R-:W-:-:S04]  /*1160*/  FADD R32, R17, 9.9999997473787516356e-06 ;  /* 0x3727c5ac11207421 */ /* 0x020fc80000000000 */
[----:B------:R-:W2:Y:S01]  /*1170*/  MUFU.SQRT R30, R43 ;  /* 0x0000002b001e7308 */ /* 0x000ea20000002000 */
[----:B------:R-:W-:Y:S01]  /*1180*/  FADD R44, R44, 9.9999997473787516356e-06 ;  /* 0x3727c5ac2c2c7421 */ /* 0x000fe20000000000 */
[----:B------:R-:W-:Y:S01]  /*1190*/  HFMA2.MMA R17, -RZ, RZ, 1.625, 0 ;  /* 0x3e800000ff117435 */ /* 0x000fe200000001ff */
[----:B------:R-:W-:-:S05]  /*11a0*/  FSETP.GEU.AND P3, PT, R31, 1.175494350822287508e-38, PT ;  /* 0x008000001f00780b */ /* 0x000fca0003f6e000 */
[----:B------:R-:W3:Y:S08]  /*11b0*/  MUFU.SQRT R33, R44 ;  /* 0x0000002c00217308 */ /* 0x000ef00000002000 */
[----:B------:R-:W5:Y:S01]  /*11c0*/  MUFU.SQRT R32, R32 ;  /* 0x0000002000207308 */ /* 0x000f620000002000 */
[----:B0-----:R-:W-:Y:S01]  /*11d0*/  FSEL R28, R17, 1, P2 ;  /* 0x3f800000111c7808 */ /* 0x001fe20001000000 */
[----:B------:R-:W-:Y:S01]  /*11e0*/  FADD R22, R22, 9.9999997473787516356e-06 ;  /* 0x3727c5ac16167421 */ /* 0x000fe20000000000 */
[----:B------:R-:W-:Y:S01]  /*11f0*/  @P2 FMUL R31, R31, 0.25 ;  /* 0x3e8000001f1f2820 */ /* 0x000fe20000400000 */
[----:B------:R-:W-:Y:S01]  /*1200*/  FADD R38, R38, 9.9999997473787516356e-06 ;  /* 0x3727c5ac26267421 */ /* 0x000fe20000000000 */
[----:B--2---:R-:W-:Y:S01]  /*1210*/  FSETP.GT.AND P4, PT, R30, 8.50705917302346158658e+37, PT ;  /* 0x7e8000001e00780b */ /* 0x004fe20003f84000 */
[----:B------:R-:W-:Y:S01]  /*1220*/  @!P3 FMUL R28, R28, 16777216 ;  /* 0x4b8000001c1cb820 */ /* 0x000fe20000400000 */
[----:B------:R-:W-:Y:S01]  /*1230*/  FADD R21, R21, 9.9999997473787516356e-06 ;  /* 0x3727c5ac15157421 */ /* 0x000fe20000000000 */
[----:B-1----:R0:W1:Y:S01]  /*1240*/  MUFU.SQRT R3, R22 ;  /* 0x0000001600037308 */ /* 0x0020620000002000 */
[----:B------:R-:W-:Y:S01]  /*1250*/  @!P3 FMUL R31, R31, 16777216 ;  /* 0x4b8000001f1fb820 */ /* 0x000fe20000400000 */
[----:B---3--:R-:W-:-:S02]  /*1260*/  FSETP.GT.AND P6, PT, R33, 8.50705917302346158658e+37, PT ;  /* 0x7e8000002100780b */ /* 0x008fc40003fc4000 */
[----:B------:R-:W-:Y:S02]  /*1270*/  FSETP.GEU.AND P5, PT, R30, 1.175494350822287508e-38, PT ;  /* 0x008000001e00780b */ /* 0x000fe40003fae000 */
[----:B-----5:R-:W-:Y:S02]  /*1280*/  FSETP.GT.AND P3, PT, R32, 8.50705917302346158658e+37, PT ;  /* 0x7e8000002000780b */ /* 0x020fe40003f64000 */
[----:B------:R-:W2:Y:S01]  /*1290*/  MUFU.SQRT R2, R38 ;  /* 0x0000002600027308 */ /* 0x000ea20000002000 */
[----:B------:R-:W-:Y:S01]  /*12a0*/  FSETP.GEU.AND P2, PT, R33, 1.175494350822287508e-38, PT ;  /* 0x008000002100780b */ /* 0x000fe20003f4e000 */
[----:B----4-:R-:W-:-:S06]  /*12b0*/  FADD R13, R13, 9.9999997473787516356e-06 ;  /* 0x3727c5ac0d0d7421 */ /* 0x010fcc0000000000 */
[----:B------:R3:W4:Y:S01]  /*12c0*/  MUFU.SQRT R26, R21 ;  /* 0x00000015001a7308 */ /* 0x0007220000002000 */
[----:B------:R-:W-:Y:S01]  /*12d0*/  FSEL R29, R17, 1, P4 ;  /* 0x3f800000111d7808 */ /* 0x000fe20002000000 */
[----:B------:R-:W-:Y:S01]  /*12e0*/  @P4 FMUL R30, R30, 0.25 ;  /* 0x3e8000001e1e4820 */ /* 0x000fe20000400000 */
[C---:B------:R-:W-:Y:S01]  /*12f0*/  FSETP.GEU.AND P4, PT, R32.reuse, 1.175494350822287508e-38, PT ;  /* 0x008000002000780b */ /* 0x040fe20003f8e000 */
[----:B------:R-:W-:Y:S01]  /*1300*/  @P6 FMUL R33, R33, 0.25 ;  /* 0x3e80000021216820 */ /* 0x000fe20000400000 */
[C---:B0-----:R-:W-:Y:S01]  /*1310*/  FSEL R22, R17.reuse, 1, P6 ;  /* 0x3f80000011167808 */ /* 0x041fe20003000000 */
[----:B------:R-:W-:Y:S02]  /*1320*/  @P3 FMUL R32, R32, 0.25 ;  /* 0x3e80000020203820 */ /* 0x000fe40000400000 */
[----:B------:R-:W0:Y:S01]  /*1330*/  MUFU.SQRT R13, R13 ;  /* 0x0000000d000d7308 */ /* 0x000e220000002000 */
[----:B---3--:R-:W-:Y:S01]  /*1340*/  FSEL R21, R17, 1, P3 ;  /* 0x3f80000011157808 */ /* 0x008fe20001800000 */
[----:B------:R-:W-:Y:S01]  /*1350*/  @!P5 FMUL R30, R30, 16777216 ;  /* 0x4b8000001e1ed820 */ /* 0x000fe20000400000 */
[----:B-1----:R-:W-:Y:S01]  /*1360*/  FSETP.GT.AND P3, PT, R3, 8.50705917302346158658e+37, PT ;  /* 0x7e8000000300780b */ /* 0x002fe20003f64000 */
[----:B------:R-:W-:Y:S01]  /*1370*/  @!P5 FMUL R29, R29, 16777216 ;  /* 0x4b8000001d1dd820 */ /* 0x000fe20000400000 */
[----:B--2---:R-:W-:Y:S01]  /*1380*/  FSETP.GT.AND P5, PT, R2, 8.50705917302346158658e+37, PT ;  /* 0x7e8000000200780b */ /* 0x004fe20003fa4000 */
[----:B------:R-:W-:Y:S01]  /*1390*/  @!P2 FMUL R33, R33, 16777216 ;  /* 0x4b8000002121a820 */ /* 0x000fe20000400000 */
[----:B------:R-:W-:Y:S01]  /*13a0*/  @!P2 FMUL R22, R22, 16777216 ;  /* 0x4b8000001616a820 */ /* 0x000fe20000400000 */
[----:B----4-:R-:W-:Y:S01]  /*13b0*/  FSETP.GT.AND P2, PT, R26, 8.50705917302346158658e+37, PT ;  /* 0x7e8000001a00780b */ /* 0x010fe20003f44000 */
[----:B------:R-:W-:Y:S01]  /*13c0*/  @!P4 FMUL R32, R32, 16777216 ;  /* 0x4b8000002020c820 */ /* 0x000fe20000400000 */
[----:B------:R-:W-:Y:S01]  /*13d0*/  @!P4 FMUL R21, R21, 16777216 ;  /* 0x4b8000001515c820 */ /* 0x000fe20000400000 */
[----:B------:R1:W-:Y:S01]  /*13e0*/  MUFU.RCP R27, R33 ;  /* 0x00000021001b7308 */ /* 0x0003e20000001000 */
[----:B------:R-:W-:-:S02]  /*13f0*/  FSETP.GEU.AND P4, PT, R3, 1.175494350822287508e-38, PT ;  /* 0x008000000300780b */ /* 0x000fc40003f8e000 */
[C---:B------:R-:W-:Y:S02]  /*1400*/  FSETP.GEU.AND P6, PT, R2.reuse, 1.175494350822287508e-38, PT ;  /* 0x008000000200780b */ /* 0x040fe40003fce000 */
[----:B------:R-:W-:Y:S01]  /*1410*/  @P3 FMUL R3, R3, 0.25 ;  /* 0x3e80000003033820 */ /* 0x000fe20000400000 */
[C---:B------:R-:W-:Y:S01]  /*1420*/  FSEL R34, R17.reuse, 1, P5 ;  /* 0x3f80000011227808 */ /* 0x040fe20002800000 */
[----:B------:R-:W-:Y:S01]  /*1430*/  @P5 FMUL R2, R2, 0.25 ;  /* 0x3e80000002025820 */ /* 0x000fe20000400000 */
[----:B-1----:R-:W-:Y:S02]  /*1440*/  FSEL R33, R17, 1, P3 ;  /* 0x3f80000011217808 */ /* 0x002fe40001800000 */
[----:B0-----:R-:W-:Y:S02]  /*1450*/  FSETP.GT.AND P3, PT, R13, 8.50705917302346158658e+37, PT ;  /* 0x7e8000000d00780b */ /* 0x001fe40003f64000 */
[C---:B------:R-:W-:Y:S01]  /*1460*/  FSETP.GEU.AND P5, PT, R26.reuse, 1.175494350822287508e-38, PT ;  /* 0x008000001a00780b */ /* 0x040fe20003fae000 */
[----:B------:R-:W-:Y:S01]  /*1470*/  @P2 FMUL R26, R26, 0.25 ;  /* 0x3e8000001a1a2820 */ /* 0x000fe20000400000 */
[----:B------:R-:W-:-:S02]  /*1480*/  FSEL R35, R17, 1, P2 ;  /* 0x3f80000011237808 */ /* 0x000fc40001000000 */
[----:B------:R-:W-:Y:S01]  /*1490*/  FSETP.GEU.AND P2, PT, R13, 1.175494350822287508e-38, PT ;  /* 0x008000000d00780b */ /* 0x000fe20003f4e000 */
[----:B------:R-:W0:Y:S01]  /*14a0*/  MUFU.RCP R30, R30 ;  /* 0x0000001e001e7308 */ /* 0x000e220000001000 */
[----:B------:R-:W-:Y:S01]  /*14b0*/  @!P6 FMUL R2, R2, 16777216 ;  /* 0x4b8000000202e820 */ /* 0x000fe20000400000 */
[----:B------:R-:W-:-:S04]  /*14c0*/  @!P4 FMUL R3, R3, 16777216 ;  /* 0x4b8000000303c820 */ /* 0x000fc80000400000 */
[----:B------:R-:W-:Y:S02]  /*14d0*/  @P3 FMUL R13, R13, 0.25 ;  /* 0x3e8000000d0d3820 */ /* 0x000fe40000400000 */
[----:B------:R-:W1:Y:S01]  /*14e0*/  MUFU.RCP R31, R31 ;  /* 0x0000001f001f7308 */ /* 0x000e620000001000 */
[----:B------:R-:W-:-:S03]  /*14f0*/  @!P5 FMUL R26, R26, 16777216 ;  /* 0x4b8000001a1ad820 */ /* 0x000fc60000400000 */
[----:B------:R-:W-:-:S04]  /*1500*/  @!P2 FMUL R13, R13, 16777216 ;  /* 0x4b8000000d0da820 */ /* 0x000fc80000400000 */
[----:B------:R-:W2:Y:S01]  /*1510*/  MUFU.RCP R32, R32 ;  /* 0x0000002000207308 */ /* 0x000ea20000001000 */
[----:B------:R-:W-:-:S07]  /*1520*/  FADD R42, -R45, R42 ;  /* 0x0000002a2d2a7221 */ /* 0x000fce0000000100 */
[----:B------:R-:W3:Y:S01]  /*1530*/  MUFU.RCP R43, R2 ;  /* 0x00000002002b7308 */ /* 0x000ee20000001000 */
[----:B0-----:R-:W-:-:S07]  /*1540*/  FMUL R29, R30, R29 ;  /* 0x0000001d1e1d7220 */ /* 0x001fce0000400000 */
[----:B------:R0:W4:Y:S01]  /*1550*/  MUFU.RCP R38, R3 ;  /* 0x0000000300267308 */ /* 0x0001220000001000 */
[----:B------:R-:W-:Y:S01]  /*1560*/  FADD R23, -R23, R40 ;  /* 0x0000002817177221 */ /* 0x000fe20000000100 */
[----:B------:R-:W-:Y:S01]  /*1570*/  FADD R36, -R39, R36 ;  /* 0x0000002427247221 */ /* 0x000fe20000000100 */
[----:B0-----:R-:W0:Y:S05]  /*1580*/  LDC.64 R2, c[0x0][0x238] ;  /* 0x00008e00ff027b82 */ /* 0x001e2a0000000a00 */
[----:B------:R-:W5:Y:S01]  /*1590*/  MUFU.RCP R26, R26 ;  /* 0x0000001a001a7308 */ /* 0x000f620000001000 */
[----:B------:R-:W-:Y:S01]  /*15a0*/  FADD R11, -R11, R16 ;  /* 0x000000100b0b7221 */ /* 0x000fe20000000100 */
[----:B------:R-:W-:Y:S01]  /*15b0*/  FADD R5, -R5, R8 ;  /* 0x0000000805057221 */ /* 0x000fe20000000100 */
[----:B-1----:R-:W-:-:S05]  /*15c0*/  FMUL R28, R31, R28 ;  /* 0x0000001c1f1c7220 */ /* 0x002fca0000400000 */
[----:B------:R-:W1:Y:S01]  /*15d0*/  MUFU.RCP R13, R13 ;  /* 0x0000000d000d7308 */ /* 0x000e620000001000 */
[----:B------:R-:W-:Y:S01]  /*15e0*/  FMUL R27, R27, R22 ;  /* 0x000000161b1b7220 */ /* 0x000fe20000400000 */
[----:B--2---:R-:W-:Y:S01]  /*15f0*/  FMUL R32, R32, R21 ;  /* 0x0000001520207220 */ /* 0x004fe20000400000 */
[----:B------:R-:W-:Y:S01]  /*1600*/  FSEL R8, R17, 1, P3 ;  /* 0x3f80000011087808 */ /* 0x000fe20001800000 */
[----:B------:R-:W-:Y:S01]  /*1610*/  FMUL R29, R29, R42 ;  /* 0x0000002a1d1d7220 */ /* 0x000fe20000400000 */
[----:B------:R-:W-:Y:S01]  /*1620*/  FMUL R28, R28, R23 ;  /* 0x000000171c1c7220 */ /* 0x000fe20000400000 */
[----:B------:R-:W-:Y:S01]  /*1630*/  FMUL R36, R27, R36 ;  /* 0x000000241b247220 */ /* 0x000fe20000400000 */
[----:B------:R-:W-:Y:S01]  /*1640*/  FMUL R11, R32, R11 ;  /* 0x0000000b200b7220 */ /* 0x000fe20000400000 */
[----:B------:R-:W-:Y:S01]  /*1650*/  @!P6 FMUL R34, R34, 16777216 ;  /* 0x4b8000002222e820 */ /* 0x000fe20000400000 */
[----:B------:R-:W-:Y:S01]  /*1660*/  @!P4 FMUL R33, R33, 16777216 ;  /* 0x4b8000002121c820 */ /* 0x000fe20000400000 */
[----:B------:R-:W-:Y:S01]  /*1670*/  @!P5 FMUL R35, R35, 16777216 ;  /* 0x4b8000002323d820 */ /* 0x000fe20000400000 */
[----:B------:R-:W-:Y:S01]  /*1680*/  @!P2 FMUL R8, R8, 16777216 ;  /* 0x4b8000000808a820 */ /* 0x000fe20000400000 */
[----:B------:R-:W-:Y:S01]  /*1690*/  FADD R20, -R41, R20 ;  /* 0x0000001429147221 */ /* 0x000fe20000000100 */
[----:B------:R-:W-:Y:S01]  /*16a0*/  FADD R4, -R4, R37 ;  /* 0x0000002504047221 */ /* 0x000fe20000000100 */
[----:B------:R-:W-:Y:S01]  /*16b0*/  FADD R6, -R19, R6 ;  /* 0x0000000613067221 */ /* 0x000fe20000000100 */
[----:B---3--:R-:W-:Y:S01]  /*16c0*/  FMUL R43, R43, R34 ;  /* 0x000000222b2b7220 */ /* 0x008fe20000400000 */
[----:B----4-:R-:W-:Y:S01]  /*16d0*/  FMUL R33, R38, R33 ;  /* 0x0000002126217220 */ /* 0x010fe20000400000 */
[----:B-----5:R-:W-:Y:S01]  /*16e0*/  FMUL R26, R26, R35 ;  /* 0x000000231a1a7220 */ /* 0x020fe20000400000 */
[----:B-1----:R-:W-:Y:S01]  /*16f0*/  FMUL R13, R13, R8 ;  /* 0x000000080d0d7220 */ /* 0x002fe20000400000 */
[----:B------:R-:W-:Y:S01]  /*1700*/  FMUL R20, R43, R20 ;  /* 0x000000142b147220 */ /* 0x000fe20000400000 */
[----:B------:R-:W-:Y:S01]  /*1710*/  FMUL R33, R33, R4 ;  /* 0x0000000421217220 */ /* 0x000fe20000400000 */
[----:B------:R-:W-:Y:S01]  /*1720*/  FMUL R26, R26, R5 ;  /* 0x000000051a1a7220 */ /* 0x000fe20000400000 */
[----:B------:R-:W-:Y:S01]  /*1730*/  FMUL R6, R13, R6 ;  /* 0x000000060d067220 */ /* 0x000fe20000400000 */
[----:B0-----:R-:W-:-:S04]  /*1740*/  IMAD.WIDE R2, R10, 0x4, R2 ;  /* 0x000000040a027825 */ /* 0x001fc800078e0202 */
[----:B------:R-:W-:Y:S01]  /*1750*/  FFMA R15, R29, R15, R52 ;  /* 0x0000000f1d0f7223 */ /* 0x000fe20000000034 */
[----:B------:R-:W-:Y:S01]  /*1760*/  FFMA R18, R28, R18, R25 ;  /* 0x000000121c127223 */ /* 0x000fe20000000019 */
[----:B------:R-:W-:Y:S01]  /*1770*/  FFMA R14, R36, R14, R53 ;  /* 0x0000000e240e7223 */ /* 0x000fe20000000035 */
[----:B------:R-:W-:Y:S02]  /*1780*/  FFMA R11, R11, R12, R24 ;  /* 0x0000000c0b0b7223 */ /* 0x000fe40000000018 */
[----:B------:R-:W-:Y:S02]  /*1790*/  FSETP.GEU.AND P4, PT, R15, RZ, PT ;  /* 0x000000ff0f00720b */ /* 0x000fe40003f8e000 */
[----:B------:R-:W-:Y:S02]  /*17a0*/  FSETP.GEU.AND P5, PT, R18, RZ, PT ;  /* 0x000000ff1200720b */ /* 0x000fe40003fae000 */
[----:B------:R-:W-:Y:S02]  /*17b0*/  FSETP.GEU.AND P3, PT, R14, RZ, PT ;  /* 0x000000ff0e00720b */ /* 0x000fe40003f6e000 */
[----:B------:R-:W-:-:S02]  /*17c0*/  FSETP.GEU.AND P2, PT, R11, RZ, PT ;  /* 0x000000ff0b00720b */ /* 0x000fc40003f4e000 */
[----:B------:R-:W-:Y:S01]  /*17d0*/  SEL R13, R15, RZ, P4 ;  /* 0x000000ff0f0d7207 */ /* 0x000fe20002000000 */
[----:B------:R-:W-:Y:S01]  /*17e0*/  FFMA R9, R20, R9, R49 ;  /* 0x0000000914097223 */ /* 0x000fe20000000031 */
[----:B------:R-:W-:Y:S02]  /*17f0*/  SEL R12, R18, RZ, P5 ;  /* 0x000000ff120c7207 */ /* 0x000fe40002800000 */
[----:B------:R-:W-:Y:S01]  /*1800*/  SEL R14, R14, RZ, P3 ;  /* 0x000000ff0e0e7207 */ /* 0x000fe20001800000 */
[----:B------:R-:W-:Y:S01]  /*1810*/  FFMA R6, R6, R50, R51 ;  /* 0x0000003206067223 */ /* 0x000fe20000000033 */
[----:B------:R-:W-:Y:S01]  /*1820*/  SEL R15, R11, RZ, P2 ;  /* 0x000000ff0b0f7207 */ /* 0x000fe20001000000 */
[----:B------:R-:W-:Y:S01]  /*1830*/  FFMA R0, R33, R7, R0 ;  /* 0x0000000721007223 */ /* 0x000fe20000000000 */
[----:B------:R-:W-:-:S03]  /*1840*/  FFMA R26, R26, R48, R47 ;  /* 0x000000301a1a7223 */ /* 0x000fc6000000002f */
[----:B------:R0:W-:Y:S01]  /*1850*/  @!P1 STG.E.128 desc[UR4][R2.64], R12 ;  /* 0x0000000c02009986 */ /* 0x0001e2000c101d04 */
[C---:B------:R-:W-:Y:S02]  /*1860*/  FSETP.GEU.AND P4, PT, R9.reuse, RZ, PT ;  /* 0x000000ff0900720b */ /* 0x040fe40003f8e000 */
[----:B------:R-:W-:Y:S02]  /*1870*/  FSETP.GEU.AND P3, PT, R0, RZ, PT ;  /* 0x000000ff0000720b */ /* 0x000fe40003f6e000 */
[----:B------:R-:W-:Y:S02]  /*1880*/  FSETP.GEU.AND P2, PT, R26, RZ, PT ;  /* 0x000000ff1a00720b */ /* 0x000fe40003f4e000 */
[----:B------:R-:W-:Y:S02]  /*1890*/  FSETP.GEU.AND P1, PT, R6, RZ, PT ;  /* 0x000000ff0600720b */ /* 0x000fe40003f2e000 */
[----:B------:R-:W-:Y:S02]  /*18a0*/  SEL R24, R9, RZ, P4 ;  /* 0x000000ff09187207 */ /* 0x000fe40002000000 */
[----:B------:R-:W-:-:S02]  /*18b0*/  SEL R25, R0, RZ, P3 ;  /* 0x000000ff00197207 */ /* 0x000fc40001800000 */
[----:B------:R-:W-:Y:S02]  /*18c0*/  SEL R26, R26, RZ, P2 ;  /* 0x000000ff1a1a7207 */ /* 0x000fe40001000000 */
[----:B------:R-:W-:Y:S01]  /*18d0*/  SEL R27, R6, RZ, P1 ;  /* 0x000000ff061b7207 */ /* 0x000fe20000800000 */
[----:B0-----:R-:W-:Y:S06]  /*18e0*/  @P0 EXIT ;  /* 0x000000000000094d */ /* 0x001fec0003800000 */
[----:B------:R-:W-:Y:S01]  /*18f0*/  STG.E.128 desc[UR4][R2.64+0x800], R24 ;  /* 0x0008001802007986 */ /* 0x000fe2000c101d04 */
[----:B------:R-:W-:Y:S05]  /*1900*/  EXIT ;  /* 0x000000000000794d */ /* 0x000fea0003800000 */
.L_x_0:
[----:B------:R-:W-:-:S00]  /*1910*/  BRA `(.L_x_0) ;  /* 0xfffffffc00fc7947 */ /* 0x000fc0000383ffff */
[----:B------:R-:W-:-:S00]  /*1920*/  NOP ;  /* 0x0000000000007918 */ /* 0x000fc00000000000 */
        /* <DEDUP_REMOVED lines=13> */
.L_x_1:


//--------------------- .nv.global.init           --------------------------
	.section	.nv.global.init,"aw",@progbits
.nv.global.init:
	.type		_$_str,@object
	.size		_$_str,(_$_str_$_2 - _$_str)
_$_str:
        /*0000*/ 	.byte	0x5f, 0x5f, 0x43, 0x55, 0x44, 0x41, 0x5f, 0x46, 0x54, 0x5a, 0x00
	.type		_$_str_$_2,@object
	.size		_$_str_$_2,(.L_1 - _$_str_$_2)
_$_str_$_2:
        /*000b*/ 	.byte	0x5f, 0x5f, 0x43, 0x55, 0x44, 0x41, 0x5f, 0x50, 0x52, 0x45, 0x43, 0x5f, 0x53, 0x51, 0x52, 0x54
        /*001b*/ 	.byte	0x00
.L_1:


//--------------------- .nv.constant0.triton_poi_fused_clone_17 --------------------------
	.section	.nv.constant0.triton_poi_fused_clone_17,"a",@progbits
	.sectionflags	@""
	.align	4
.nv.constant0.triton_poi_fused_clone_17:
	.zero		580
